	.headerflags	@"EF_CUDA_TEXMODE_UNIFIED EF_CUDA_64BIT_ADDRESS EF_CUDA_ACCELERATORS EF_CUDA_SM90 EF_CUDA_VIRTUAL_SM(EF_CUDA_SM90)"
	.elftype	@"ET_EXEC"


//--------------------- .nv.info                  --------------------------
	.section	.nv.info,"",@"SHT_CUDA_INFO"
	.align	4


	//----- nvinfo : EIATTR_REGCOUNT
	.align		4
        /*0000*/ 	.byte	0x04, 0x2f
        /*0002*/ 	.short	(.L_2 - .L_1)
	.align		4
.L_1:
        /*0004*/ 	.word	index@(triton_poi_fused_add_div_max_mul_neg_pow_relu_sub_5)
        /*0008*/ 	.word	0x0000001a


	//----- nvinfo : EIATTR_MIN_STACK_SIZE
	.align		4
.L_2:
        /*000c*/ 	.byte	0x04, 0x12
        /*000e*/ 	.short	(.L_4 - .L_3)
	.align		4
.L_3:
        /*0010*/ 	.word	index@(triton_poi_fused_add_div_max_mul_neg_pow_relu_sub_5)
        /*0014*/ 	.word	0x00000000


	//----- nvinfo : EIATTR_FRAME_SIZE
	.align		4
.L_4:
        /*0018*/ 	.byte	0x04, 0x11
        /*001a*/ 	.short	(.L_6 - .L_5)
	.align		4
.L_5:
        /*001c*/ 	.word	index@(triton_poi_fused_add_div_max_mul_neg_pow_relu_sub_5)
        /*0020*/ 	.word	0x00000000


	//----- nvinfo : EIATTR_MIN_STACK_SIZE
	.align		4
.L_6:
        /*0024*/ 	.byte	0x04, 0x12
        /*0026*/ 	.short	(.L_8 - .L_7)
	.align		4
.L_7:
        /*0028*/ 	.word	index@(triton_poi_fused_add_div_max_mul_neg_pow_relu_sub_5)
        /*002c*/ 	.word	0x00000000
.L_8:


//--------------------- .nv.info.triton_poi_fused_add_div_max_mul_neg_pow_relu_sub_5 --------------------------
	.section	.nv.info.triton_poi_fused_add_div_max_mul_neg_pow_relu_sub_5,"",@"SHT_CUDA_INFO"
	.sectionflags	@""
	.align	4


	//----- nvinfo : EIATTR_CUDA_API_VERSION
	.align		4
        /*0000*/ 	.byte	0x04, 0x37
        /*0002*/ 	.short	(.L_10 - .L_9)
.L_9:
        /*0004*/ 	.word	0x0000007c


	//----- nvinfo : EIATTR_KPARAM_INFO
	.align		4
.L_10:
        /*0008*/ 	.byte	0x04, 0x17
        /*000a*/ 	.short	(.L_12 - .L_11)
.L_11:
        /*000c*/ 	.word	0x00000000
        /*0010*/ 	.short	0x0004
        /*0012*/ 	.short	0x0020
        /*0014*/ 	.byte	0x00, 0xf0, 0x11, 0x00


	//----- nvinfo : EIATTR_KPARAM_INFO
	.align		4
.L_12:
        /*0018*/ 	.byte	0x04, 0x17
        /*001a*/ 	.short	(.L_14 - .L_13)
.L_13:
        /*001c*/ 	.word	0x00000000
        /*0020*/ 	.short	0x0003
        /*0022*/ 	.short	0x0018
        /*0024*/ 	.byte	0x00, 0xf4, 0x21, 0x00


	//----- nvinfo : EIATTR_KPARAM_INFO
	.align		4
.L_14:
        /*0028*/ 	.byte	0x04, 0x17
        /*002a*/ 	.short	(.L_16 - .L_15)
.L_15:
        /*002c*/ 	.word	0x00000000
        /*0030*/ 	.short	0x0002
        /*0032*/ 	.short	0x0010
        /*0034*/ 	.byte	0x00, 0xf4, 0x21, 0x00


	//----- nvinfo : EIATTR_KPARAM_INFO
	.align		4
.L_16:
        /*0038*/ 	.byte	0x04, 0x17
        /*003a*/ 	.short	(.L_18 - .L_17)
.L_17:
        /*003c*/ 	.word	0x00000000
        /*0040*/ 	.short	0x0001
        /*0042*/ 	.short	0x0008
        /*0044*/ 	.byte	0x00, 0xf4, 0x21, 0x00


	//----- nvinfo : EIATTR_KPARAM_INFO
	.align		4
.L_18:
        /*0048*/ 	.byte	0x04, 0x17
        /*004a*/ 	.short	(.L_20 - .L_19)
.L_19:
        /*004c*/ 	.word	0x00000000
        /*0050*/ 	.short	0x0000
        /*0052*/ 	.short	0x0000
        /*0054*/ 	.byte	0x00, 0xf4, 0x21, 0x00


	//----- nvinfo : EIATTR_SPARSE_MMA_MASK
	.align		4
.L_20:
        /*0058*/ 	.byte	0x03, 0x50
        /*005a*/ 	.short	0x0000


	//----- nvinfo : EIATTR_MAXREG_COUNT
	.align		4
        /*005c*/ 	.byte	0x03, 0x1b
        /*005e*/ 	.short	0x00ff


	//----- nvinfo : EIATTR_EXIT_INSTR_OFFSETS
	.align		4
        /*0060*/ 	.byte	0x04, 0x1c
        /*0062*/ 	.short	(.L_22 - .L_21)


	//   ....[0]....
.L_21:
        /*0064*/ 	.word	0x000011a0


	//   ....[1]....
        /*0068*/ 	.word	0x000011c0


	//----- nvinfo : EIATTR_REQNTID
	.align		4
.L_22:
        /*006c*/ 	.byte	0x04, 0x10
        /*006e*/ 	.short	(.L_24 - .L_23)
.L_23:
        /*0070*/ 	.word	0x00000080
        /*0074*/ 	.word	0x00000001
        /*0078*/ 	.word	0x00000001


	//----- nvinfo : EIATTR_CRS_STACK_SIZE
	.align		4
.L_24:
        /*007c*/ 	.byte	0x04, 0x1e
        /*007e*/ 	.short	(.L_26 - .L_25)
.L_25:
        /*0080*/ 	.word	0x00000000


	//----- nvinfo : EIATTR_CBANK_PARAM_SIZE
	.align		4
.L_26:
        /*0084*/ 	.byte	0x03, 0x19
        /*0086*/ 	.short	0x0024


	//----- nvinfo : EIATTR_PARAM_CBANK
	.align		4
        /*0088*/ 	.byte	0x04, 0x0a
        /*008a*/ 	.short	(.L_28 - .L_27)
	.align		4
.L_27:
        /*008c*/ 	.word	index@(.nv.constant0.triton_poi_fused_add_div_max_mul_neg_pow_relu_sub_5)
        /*0090*/ 	.short	0x0210
        /*0092*/ 	.short	0x0024


	//----- nvinfo : EIATTR_SW_WAR
	.align		4
.L_28:
        /*0094*/ 	.byte	0x04, 0x36
        /*0096*/ 	.short	(.L_30 - .L_29)
.L_29:
        /*0098*/ 	.word	0x00000008
.L_30:


//--------------------- .nv.callgraph             --------------------------
	.section	.nv.callgraph,"",@"SHT_CUDA_CALLGRAPH"
	.align	4
	.sectionentsize	8
	.align		4
        /*0000*/ 	.word	0x00000000
	.align		4
        /*0004*/ 	.word	0xffffffff
	.align		4
        /*0008*/ 	.word	0x00000000
	.align		4
        /*000c*/ 	.word	0xfffffffe
	.align		4
        /*0010*/ 	.word	0x00000000
	.align		4
        /*0014*/ 	.word	0xfffffffd
	.align		4
        /*0018*/ 	.word	0x00000000
	.align		4
        /*001c*/ 	.word	0xfffffffc


//--------------------- .nv.constant4             --------------------------
	.section	.nv.constant4,"a",@progbits
	.align	8
	.align		8
.nv.constant4:
        /*0000*/ 	.dword	_$_str


//--------------------- .text.triton_poi_fused_add_div_max_mul_neg_pow_relu_sub_5 --------------------------
	.section	.text.triton_poi_fused_add_div_max_mul_neg_pow_relu_sub_5,"ax",@progbits
	.align	128
        .global         triton_poi_fused_add_div_max_mul_neg_pow_relu_sub_5
        .type           triton_poi_fused_add_div_max_mul_neg_pow_relu_sub_5,@function
        .size           triton_poi_fused_add_div_max_mul_neg_pow_relu_sub_5,(.L_x_5 - triton_poi_fused_add_div_max_mul_neg_pow_relu_sub_5)
        .other          triton_poi_fused_add_div_max_mul_neg_pow_relu_sub_5,@"STO_CUDA_ENTRY STV_DEFAULT"
triton_poi_fused_add_div_max_mul_neg_pow_relu_sub_5:
.text.triton_poi_fused_add_div_max_mul_neg_pow_relu_sub_5:
[----:B------:R-:W0:Y:S01]  /*0000*/  LDC R1, c[0x0][0x28] ;  /* 0x00000a00ff017b82 */ /* 0x000e220000000800 */
[----:B------:R-:W1:Y:S07]  /*0010*/  S2R R0, SR_TID.X ;  /* 0x0000000000007919 */ /* 0x000e6e0000002100 */
[----:B------:R-:W2:Y:S01]  /*0020*/  LDC.64 R10, c[0x0][0x220] ;  /* 0x00008800ff0a7b82 */ /* 0x000ea20000000a00 */
[----:B------:R-:W-:Y:S01]  /*0030*/  HFMA2.MMA R5, -RZ, RZ, 0, 0 ;  /* 0x00000000ff057435 */ /* 0x000fe200000001ff */
[----:B------:R-:W-:Y:S01]  /*0040*/  CS2R R12, SRZ ;  /* 0x00000000000c7805 */ /* 0x000fe2000001ff00 */
[----:B------:R-:W3:Y:S01]  /*0050*/  S2R R3, SR_CTAID.X ;  /* 0x0000000000037919 */ /* 0x000ee20000002500 */
[----:B------:R-:W-:-:S04]  /*0060*/  ULDC.64 UR4, c[0x0][0x208] ;  /* 0x0000820000047ab9 */ /* 0x000fc80000000a00 */
[----:B------:R-:W4:Y:S08]  /*0070*/  LDC.64 R6, c[0x0][0x218] ;  /* 0x00008600ff067b82 */ /* 0x000f300000000a00 */
[----:B------:R-:W5:Y:S01]  /*0080*/  LDC.64 R8, c[0x0][0x210] ;  /* 0x00008400ff087b82 */ /* 0x000f620000000a00 */
[----:B-1----:R-:W-:-:S04]  /*0090*/  SHF.L.U32 R0, R0, 0x1, RZ ;  /* 0x0000000100007819 */ /* 0x002fc800000006ff */
[----:B------:R-:W-:Y:S02]  /*00a0*/  LOP3.LUT R0, R0, 0xfe, RZ, 0xc0, !PT ;  /* 0x000000fe00007812 */ /* 0x000fe400078ec0ff */
[----:B---3--:R-:W-:Y:S02]  /*00b0*/  SHF.R.S32.HI R2, RZ, 0x17, R3 ;  /* 0x00000017ff027819 */ /* 0x008fe40000011403 */
[----:B------:R-:W-:Y:S02]  /*00c0*/  LEA R4, R3, R0, 0x8 ;  /* 0x0000000003047211 */ /* 0x000fe400078e40ff */
[----:B------:R-:W-:Y:S02]  /*00d0*/  SGXT R3, R2, 0x1 ;  /* 0x000000010203781a */ /* 0x000fe40000000200 */
[C---:B------:R-:W-:Y:S01]  /*00e0*/  ISETP.GE.AND P0, PT, R4.reuse, 0x100, PT ;  /* 0x000001000400780c */ /* 0x040fe20003f06270 */
[----:B----4-:R-:W-:Y:S01]  /*00f0*/  IMAD.WIDE R6, R4, 0x4, R6 ;  /* 0x0000000404067825 */ /* 0x010fe200078e0206 */
[----:B------:R-:W-:-:S02]  /*0100*/  LEA.HI R3, R3, R4, RZ, 0x2 ;  /* 0x0000000403037211 */ /* 0x000fc400078f10ff */
[----:B------:R-:W-:Y:S02]  /*0110*/  MOV R0, RZ ;  /* 0x000000ff00007202 */ /* 0x000fe40000000f00 */
[----:B------:R-:W-:-:S05]  /*0120*/  SHF.R.S32.HI R3, RZ, 0x2, R3 ;  /* 0x00000002ff037819 */ /* 0x000fca0000011403 */
[----:B--2---:R-:W-:Y:S02]  /*0130*/  IMAD.WIDE R10, R3, 0x4, R10 ;  /* 0x00000004030a7825 */ /* 0x004fe400078e020a */
[----:B------:R-:W2:Y:S04]  /*0140*/  @!P0 LDG.E.64 R12, desc[UR4][R6.64] ;  /* 0x00000004060c8981 */ /* 0x000ea8000c1e1b00 */
[----:B------:R-:W2:Y:S04]  /*0150*/  @!P0 LDG.E.EL R5, desc[UR4][R10.64] ;  /* 0x000000040a058981 */ /* 0x000ea8000c2e1900 */
[----:B------:R-:W3:Y:S01]  /*0160*/  @!P0 LDG.E.EL R0, desc[UR4][R10.64] ;  /* 0x000000040a008981 */ /* 0x000ee2000c2e1900 */
[----:B------:R-:W-:Y:S01]  /*0170*/  HFMA2.MMA R14, -RZ, RZ, 2.125, 0 ;  /* 0x40400000ff0e7435 */ /* 0x000fe200000001ff */
[----:B------:R-:W-:Y:S01]  /*0180*/  CS2R R2, SRZ ;  /* 0x0000000000027805 */ /* 0x000fe2000001ff00 */
[----:B0----5:R-:W-:-:S05]  /*0190*/  IMAD.WIDE R8, R4, 0x4, R8 ;  /* 0x0000000404087825 */ /* 0x021fca00078e0208 */
[----:B------:R0:W5:Y:S01]  /*01a0*/  @!P0 LDG.E.64 R2, desc[UR4][R8.64] ;  /* 0x0000000408028981 */ /* 0x000162000c1e1b00 */
[----:B------:R-:W-:Y:S01]  /*01b0*/  MOV R19, 0x3b18f0fe ;  /* 0x3b18f0fe00137802 */ /* 0x000fe20000000f00 */
[----:B------:R-:W-:Y:S01]  /*01c0*/  BSSY B0, `(.L_x_0) ;  /* 0x00000a7000007945 */ /* 0x000fe20003800000 */
[----:B--2---:R-:W-:-:S04]  /*01d0*/  FADD R5, -R5, R12 ;  /* 0x0000000c05057221 */ /* 0x004fc80000000100 */
[----:B------:R-:W-:Y:S01]  /*01e0*/  FFMA R5, R5, -R14, 1 ;  /* 0x3f80000005057423 */ /* 0x000fe2000000080e */
[----:B---3--:R-:W-:-:S04]  /*01f0*/  FADD R0, -R0, R13 ;  /* 0x0000000d00007221 */ /* 0x008fc80000000100 */
[----:B------:R-:W-:Y:S01]  /*0200*/  FFMA R0, R0, -R14, 1 ;  /* 0x3f80000000007423 */ /* 0x000fe2000000080e */
[----:B------:R-:W-:-:S04]  /*0210*/  FSETP.GEU.AND P1, PT, R5, RZ, PT ;  /* 0x000000ff0500720b */ /* 0x000fc80003f2e000 */
[----:B------:R-:W-:Y:S02]  /*0220*/  FSEL R5, R5, RZ, P1 ;  /* 0x000000ff05057208 */ /* 0x000fe40000800000 */
[C---:B------:R-:W-:Y:S02]  /*0230*/  FSETP.GEU.AND P2, PT, R0.reuse, RZ, PT ;  /* 0x000000ff0000720b */ /* 0x040fe40003f4e000 */
[C---:B------:R-:W-:Y:S01]  /*0240*/  FSETP.NEU.AND P3, PT, R5.reuse, RZ, PT ;  /* 0x000000ff0500720b */ /* 0x040fe20003f6d000 */
[----:B------:R-:W-:Y:S01]  /*0250*/  FADD.FTZ R7, |R5|, -RZ ;  /* 0x800000ff05077221 */ /* 0x000fe20000010200 */
[----:B------:R-:W-:-:S04]  /*0260*/  FSEL R6, R0, RZ, P2 ;  /* 0x000000ff00067208 */ /* 0x000fc80001000000 */
[----:B------:R-:W-:Y:S01]  /*0270*/  LOP3.LUT R0, R7, 0x7fffff, RZ, 0xc0, !PT ;  /* 0x007fffff07007812 */ /* 0x000fe200078ec0ff */
[----:B------:R-:W-:-:S03]  /*0280*/  FADD.FTZ R12, |R6|, -RZ ;  /* 0x800000ff060c7221 */ /* 0x000fc60000010200 */
[----:B0-----:R-:W-:Y:S02]  /*0290*/  LOP3.LUT R9, R0, 0x3f800000, RZ, 0xfc, !PT ;  /* 0x3f80000000097812 */ /* 0x001fe400078efcff */
[----:B------:R-:W-:Y:S02]  /*02a0*/  LOP3.LUT R0, R12, 0x7fffff, RZ, 0xc0, !PT ;  /* 0x007fffff0c007812 */ /* 0x000fe400078ec0ff */
[----:B------:R-:W-:Y:S02]  /*02b0*/  FSETP.GT.AND P1, PT, R9, 1.4142135381698608398, PT ;  /* 0x3fb504f30900780b */ /* 0x000fe40003f24000 */
[----:B------:R-:W-:-:S04]  /*02c0*/  LOP3.LUT R10, R0, 0x3f800000, RZ, 0xfc, !PT ;  /* 0x3f800000000a7812 */ /* 0x000fc800078efcff */
[----:B------:R-:W-:-:S07]  /*02d0*/  FSETP.GT.AND P2, PT, R10, 1.4142135381698608398, PT ;  /* 0x3fb504f30a00780b */ /* 0x000fce0003f44000 */
[----:B------:R-:W-:-:S04]  /*02e0*/  @P1 FMUL R9, R9, 0.5 ;  /* 0x3f00000009091820 */ /* 0x000fc80000400000 */
[C---:B------:R-:W-:Y:S01]  /*02f0*/  FADD R8, R9.reuse, 1 ;  /* 0x3f80000009087421 */ /* 0x040fe20000000000 */
[----:B------:R-:W-:Y:S01]  /*0300*/  FADD R15, R9, -1 ;  /* 0xbf800000090f7421 */ /* 0x000fe20000000000 */
[----:B------:R-:W-:-:S03]  /*0310*/  @P2 FMUL R10, R10, 0.5 ;  /* 0x3f0000000a0a2820 */ /* 0x000fc60000400000 */
[----:B------:R-:W-:Y:S01]  /*0320*/  FADD R13, R15, R15 ;  /* 0x0000000f0f0d7221 */ /* 0x000fe20000000000 */
[C---:B------:R-:W-:Y:S01]  /*0330*/  FADD R0, R10.reuse, 1 ;  /* 0x3f8000000a007421 */ /* 0x040fe20000000000 */
[----:B------:R-:W0:Y:S01]  /*0340*/  MUFU.RCP R8, R8 ;  /* 0x0000000800087308 */ /* 0x000e220000001000 */
[----:B------:R-:W-:-:S04]  /*0350*/  FADD R21, R10, -1 ;  /* 0xbf8000000a157421 */ /* 0x000fc80000000000 */
[----:B------:R-:W-:-:S03]  /*0360*/  FADD R11, R21, R21 ;  /* 0x00000015150b7221 */ /* 0x000fc60000000000 */
[----:B------:R-:W1:Y:S01]  /*0370*/  MUFU.RCP R0, R0 ;  /* 0x0000000000007308 */ /* 0x000e620000001000 */
[CC--:B0-----:R-:W-:Y:S01]  /*0380*/  FMUL R10, R8.reuse, R13.reuse ;  /* 0x0000000d080a7220 */ /* 0x0c1fe20000400000 */
[----:B------:R-:W-:-:S03]  /*0390*/  FFMA R16, -R8, R13, R15 ;  /* 0x0000000d08107223 */ /* 0x000fc6000000010f */
[----:B------:R-:W-:Y:S01]  /*03a0*/  FMUL R14, R10, R10 ;  /* 0x0000000a0a0e7220 */ /* 0x000fe20000400000 */
[----:B------:R-:W-:Y:S01]  /*03b0*/  FADD R16, R16, R16 ;  /* 0x0000001010107221 */ /* 0x000fe20000000000 */
[----:B-1----:R-:W-:Y:S02]  /*03c0*/  FMUL R9, R0, R11 ;  /* 0x0000000b00097220 */ /* 0x002fe40000400000 */
[----:B------:R-:W-:Y:S01]  /*03d0*/  FFMA.FTZ R17, R14, R19, 0.01249298732727766037 ;  /* 0x3c4caf630e117423 */ /* 0x000fe20000010013 */
[----:B------:R-:W-:Y:S01]  /*03e0*/  FFMA R20, -R0, R11, R21 ;  /* 0x0000000b00147223 */ /* 0x000fe20000000115 */
[----:B------:R-:W-:Y:S02]  /*03f0*/  FMUL R18, R9, R9 ;  /* 0x0000000909127220 */ /* 0x000fe40000400000 */
[----:B------:R-:W-:Y:S01]  /*0400*/  FFMA.FTZ R17, R14, R17, 0.083333469927310943604 ;  /* 0x3daaaabd0e117423 */ /* 0x000fe20000010011 */
[----:B------:R-:W-:Y:S01]  /*0410*/  FADD R20, R20, R20 ;  /* 0x0000001414147221 */ /* 0x000fe20000000000 */
[----:B------:R-:W-:-:S02]  /*0420*/  FFMA.FTZ R19, R18, R19, 0.01249298732727766037 ;  /* 0x3c4caf6312137423 */ /* 0x000fc40000010013 */
[----:B------:R-:W-:Y:S01]  /*0430*/  FMUL.FTZ R17, R14, R17 ;  /* 0x000000110e117220 */ /* 0x000fe20000410000 */
[----:B------:R-:W-:Y:S01]  /*0440*/  SHF.R.U32.HI R14, RZ, 0x17, R12 ;  /* 0x00000017ff0e7819 */ /* 0x000fe2000001160c */
[----:B------:R-:W-:Y:S02]  /*0450*/  FFMA.FTZ R23, R18, R19, 0.083333469927310943604 ;  /* 0x3daaaabd12177423 */ /* 0x000fe40000010013 */
[----:B------:R-:W-:Y:S01]  /*0460*/  FMUL.FTZ R17, R10, R17 ;  /* 0x000000110a117220 */ /* 0x000fe20000410000 */
[----:B------:R-:W-:Y:S01]  /*0470*/  FFMA.FTZ R19, R15, -R10, R16 ;  /* 0x8000000a0f137223 */ /* 0x000fe20000010010 */
[----:B------:R-:W-:Y:S01]  /*0480*/  SHF.R.U32.HI R10, RZ, 0x17, R7 ;  /* 0x00000017ff0a7819 */ /* 0x000fe20000011607 */
[----:B------:R-:W-:Y:S01]  /*0490*/  FMUL.FTZ R18, R18, R23 ;  /* 0x0000001712127220 */ /* 0x000fe20000410000 */
[----:B------:R-:W-:Y:S01]  /*04a0*/  FFMA.FTZ R23, R21, -R9, R20 ;  /* 0x8000000915177223 */ /* 0x000fe20000010014 */
[C---:B------:R-:W-:Y:S01]  /*04b0*/  FFMA R15, R8.reuse, R13, R17 ;  /* 0x0000000d080f7223 */ /* 0x040fe20000000011 */
[----:B------:R-:W-:Y:S01]  /*04c0*/  I2FP.F32.U32 R10, R10 ;  /* 0x0000000a000a7245 */ /* 0x000fe20000201000 */
[----:B------:R-:W-:Y:S01]  /*04d0*/  FMUL.FTZ R21, R9, R18 ;  /* 0x0000001209157220 */ /* 0x000fe20000410000 */
[C---:B------:R-:W-:Y:S01]  /*04e0*/  FMUL.FTZ R19, R8.reuse, R19 ;  /* 0x0000001308137220 */ /* 0x040fe20000410000 */
[----:B------:R-:W-:Y:S01]  /*04f0*/  FFMA R8, R8, R13, -R15 ;  /* 0x0000000d08087223 */ /* 0x000fe2000000080f */
[----:B------:R-:W-:Y:S01]  /*0500*/  I2FP.F32.U32 R14, R14 ;  /* 0x0000000e000e7245 */ /* 0x000fe20000201000 */
[C---:B------:R-:W-:Y:S01]  /*0510*/  FFMA R9, R0.reuse, R11, R21 ;  /* 0x0000000b00097223 */ /* 0x040fe20000000015 */
[----:B------:R-:W-:-:S03]  /*0520*/  FMUL.FTZ R23, R0, R23 ;  /* 0x0000001700177220 */ /* 0x000fc60000410000 */
[----:B------:R-:W-:Y:S01]  /*0530*/  FFMA R16, R0, R11, -R9 ;  /* 0x0000000b00107223 */ /* 0x000fe20000000809 */
[----:B------:R-:W-:Y:S01]  /*0540*/  FADD R0, R10, -127 ;  /* 0xc2fe00000a007421 */ /* 0x000fe20000000000 */
[----:B------:R-:W-:Y:S01]  /*0550*/  FADD R10, R17, R8 ;  /* 0x00000008110a7221 */ /* 0x000fe20000000000 */
[----:B------:R-:W-:Y:S01]  /*0560*/  FADD R8, R14, -127 ;  /* 0xc2fe00000e087421 */ /* 0x000fe20000000000 */
[----:B------:R-:W-:Y:S01]  /*0570*/  FADD R16, R21, R16 ;  /* 0x0000001015107221 */ /* 0x000fe20000000000 */
[----:B------:R-:W-:Y:S01]  /*0580*/  @P1 FADD R0, R0, 1 ;  /* 0x3f80000000001421 */ /* 0x000fe20000000000 */
[----:B------:R-:W-:Y:S01]  /*0590*/  FADD R14, R19, R10 ;  /* 0x0000000a130e7221 */ /* 0x000fe20000000000 */
[----:B------:R-:W-:Y:S01]  /*05a0*/  @P2 FADD R8, R8, 1 ;  /* 0x3f80000008082421 */ /* 0x000fe20000000000 */
[----:B------:R-:W-:Y:S01]  /*05b0*/  FADD R18, R23, R16 ;  /* 0x0000001017127221 */ /* 0x000fe20000000000 */
[----:B------:R-:W-:Y:S01]  /*05c0*/  FMUL.FTZ R13, R0, 0.693145751953125 ;  /* 0x3f317200000d7820 */ /* 0x000fe20000410000 */
[----:B------:R-:W-:Y:S01]  /*05d0*/  FADD R16, R15, R14 ;  /* 0x0000000e0f107221 */ /* 0x000fe20000000000 */
[----:B------:R-:W-:Y:S01]  /*05e0*/  FMUL.FTZ R17, R8, 0.693145751953125 ;  /* 0x3f31720008117820 */ /* 0x000fe20000410000 */
[----:B------:R-:W-:Y:S01]  /*05f0*/  FADD R20, R9, R18 ;  /* 0x0000001209147221 */ /* 0x000fe20000000000 */
[----:B------:R-:W-:Y:S01]  /*0600*/  FMUL.FTZ R0, R0, 1.428606765330187045e-06 ;  /* 0x35bfbe8e00007820 */ /* 0x000fe20000410000 */
[----:B------:R-:W-:Y:S01]  /*0610*/  FADD R11, R16, R13 ;  /* 0x0000000d100b7221 */ /* 0x000fe20000000000 */
[----:B------:R-:W-:Y:S01]  /*0620*/  FADD R15, R15, -R16 ;  /* 0x800000100f0f7221 */ /* 0x000fe20000000000 */
[----:B------:R-:W-:Y:S01]  /*0630*/  FADD R10, R20, R17 ;  /* 0x00000011140a7221 */ /* 0x000fe20000000000 */
[----:B------:R-:W-:Y:S01]  /*0640*/  FADD R9, R9, -R20 ;  /* 0x8000001409097221 */ /* 0x000fe20000000000 */
[----:B------:R-:W-:Y:S01]  /*0650*/  FADD R13, R13, -R11 ;  /* 0x8000000b0d0d7221 */ /* 0x000fe20000000000 */
[----:B------:R-:W-:Y:S01]  /*0660*/  FADD R15, R14, R15 ;  /* 0x0000000f0e0f7221 */ /* 0x000fe20000000000 */
[----:B------:R-:W-:Y:S01]  /*0670*/  FADD R17, R17, -R10 ;  /* 0x8000000a11117221 */ /* 0x000fe20000000000 */
[----:B------:R-:W-:Y:S01]  /*0680*/  FADD R9, R18, R9 ;  /* 0x0000000912097221 */ /* 0x000fe20000000000 */
[----:B------:R-:W-:Y:S01]  /*0690*/  FADD R16, R16, R13 ;  /* 0x0000000d10107221 */ /* 0x000fe20000000000 */
[----:B------:R-:W-:Y:S01]  /*06a0*/  FMUL.FTZ R8, R8, 1.428606765330187045e-06 ;  /* 0x35bfbe8e08087820 */ /* 0x000fe20000410000 */
[----:B------:R-:W-:-:S02]  /*06b0*/  FADD R20, R20, R17 ;  /* 0x0000001114147221 */ /* 0x000fc40000000000 */
[----:B------:R-:W-:Y:S02]  /*06c0*/  FADD R15, R15, R16 ;  /* 0x000000100f0f7221 */ /* 0x000fe40000000000 */
[----:B------:R-:W-:Y:S01]  /*06d0*/  FADD R9, R9, R20 ;  /* 0x0000001409097221 */ /* 0x000fe20000000000 */
[----:B------:R-:W-:Y:S01]  /*06e0*/  HFMA2.MMA R20, -RZ, RZ, 3.4921875, 0 ;  /* 0x42fc0000ff147435 */ /* 0x000fe200000001ff */
[----:B------:R-:W-:Y:S02]  /*06f0*/  FADD R0, R0, R15 ;  /* 0x0000000f00007221 */ /* 0x000fe40000000000 */
[----:B------:R-:W-:Y:S02]  /*0700*/  FADD R15, R8, R9 ;  /* 0x00000009080f7221 */ /* 0x000fe40000000000 */
[----:B------:R-:W-:Y:S02]  /*0710*/  FADD R13, R11, R0 ;  /* 0x000000000b0d7221 */ /* 0x000fe40000000000 */
[----:B------:R-:W-:-:S02]  /*0720*/  FADD R14, R10, R15 ;  /* 0x0000000f0a0e7221 */ /* 0x000fc40000000000 */
[----:B------:R-:W-:Y:S01]  /*0730*/  FADD R11, R11, -R13 ;  /* 0x8000000d0b0b7221 */ /* 0x000fe20000000000 */
[C---:B------:R-:W-:Y:S01]  /*0740*/  FMUL.FTZ R8, R13.reuse, -0.3333333432674407959 ;  /* 0xbeaaaaab0d087820 */ /* 0x040fe20000410000 */
[----:B------:R-:W-:Y:S01]  /*0750*/  FADD R10, R10, -R14 ;  /* 0x8000000e0a0a7221 */ /* 0x000fe20000000000 */
[----:B------:R-:W-:Y:S01]  /*0760*/  FMUL.FTZ R9, R14, -0.3333333432674407959 ;  /* 0xbeaaaaab0e097820 */ /* 0x000fe20000410000 */
[----:B------:R-:W-:Y:S01]  /*0770*/  FADD R0, R0, R11 ;  /* 0x0000000b00007221 */ /* 0x000fe20000000000 */
[----:B------:R-:W-:Y:S01]  /*0780*/  FFMA.FTZ R11, R13, -0.3333333432674407959, -R8 ;  /* 0xbeaaaaab0d0b7823 */ /* 0x000fe20000010808 */
[----:B------:R-:W-:Y:S01]  /*0790*/  FADD R10, R15, R10 ;  /* 0x0000000a0f0a7221 */ /* 0x000fe20000000000 */
[----:B------:R-:W-:Y:S02]  /*07a0*/  FFMA.FTZ R15, R14, -0.3333333432674407959, -R9 ;  /* 0xbeaaaaab0e0f7823 */ /* 0x000fe40000010809 */
[----:B------:R-:W-:Y:S02]  /*07b0*/  FFMA.FTZ R0, R0, -0.3333333432674407959, R11 ;  /* 0xbeaaaaab00007823 */ /* 0x000fe4000001000b */
[----:B------:R-:W-:-:S02]  /*07c0*/  FFMA.FTZ R15, R10, -0.3333333432674407959, R15 ;  /* 0xbeaaaaab0a0f7823 */ /* 0x000fc4000001000f */
[----:B------:R-:W-:Y:S02]  /*07d0*/  FFMA.FTZ R11, RZ, R13, R0 ;  /* 0x0000000dff0b7223 */ /* 0x000fe40000010000 */
[----:B------:R-:W-:Y:S02]  /*07e0*/  FFMA.FTZ R0, RZ, R14, R15 ;  /* 0x0000000eff007223 */ /* 0x000fe4000001000f */
[----:B------:R-:W-:Y:S02]  /*07f0*/  FADD.FTZ R13, R8, R11 ;  /* 0x0000000b080d7221 */ /* 0x000fe40000010000 */
[----:B------:R-:W-:-:S03]  /*0800*/  FADD.FTZ R10, R9, R0 ;  /* 0x00000000090a7221 */ /* 0x000fc60000010000 */
[C---:B------:R-:W-:Y:S02]  /*0810*/  ISETP.NE.AND P1, PT, R13.reuse, 0x42b17218, PT ;  /* 0x42b172180d00780c */ /* 0x040fe40003f25270 */
[C---:B------:R-:W-:Y:S02]  /*0820*/  ISETP.NE.AND P2, PT, R10.reuse, 0x42b17218, PT ;  /* 0x42b172180a00780c */ /* 0x040fe40003f45270 */
[----:B------:R-:W-:Y:S02]  /*0830*/  FSEL R14, R13, 88.72283172607421875, P1 ;  /* 0x42b172170d0e7808 */ /* 0x000fe40000800000 */
[----:B------:R-:W-:-:S03]  /*0840*/  FSEL R18, R10, 88.72283172607421875, P2 ;  /* 0x42b172170a127808 */ /* 0x000fc60001000000 */
[----:B------:R-:W-:Y:S02]  /*0850*/  FMUL.FTZ R15, R14, 1.4426950216293334961 ;  /* 0x3fb8aa3b0e0f7820 */ /* 0x000fe40000410000 */
[----:B------:R-:W-:-:S04]  /*0860*/  FMUL.FTZ R19, R18, 1.4426950216293334961 ;  /* 0x3fb8aa3b12137820 */ /* 0x000fc80000410000 */
[----:B------:R-:W0:Y:S08]  /*0870*/  FRND.TRUNC R15, R15 ;  /* 0x0000000f000f7307 */ /* 0x000e30000020d000 */
[----:B------:R-:W1:Y:S01]  /*0880*/  FRND.TRUNC R19, R19 ;  /* 0x0000001300137307 */ /* 0x000e62000020d000 */
[----:B0-----:R-:W-:-:S05]  /*0890*/  FADD.FTZ R16, |R15|, -RZ ;  /* 0x800000ff0f107221 */ /* 0x001fca0000010200 */
[----:B------:R-:W-:Y:S02]  /*08a0*/  FSETP.GT.AND P1, PT, R16, 126, PT ;  /* 0x42fc00001000780b */ /* 0x000fe40003f24000 */
[----:B------:R-:W-:Y:S01]  /*08b0*/  LOP3.LUT R16, R20, 0x80000000, R15, 0xb8, !PT ;  /* 0x8000000014107812 */ /* 0x000fe200078eb80f */
[----:B-1----:R-:W-:-:S05]  /*08c0*/  FADD.FTZ R17, |R19|, -RZ ;  /* 0x800000ff13117221 */ /* 0x002fca0000010200 */
[----:B------:R-:W-:Y:S02]  /*08d0*/  FSETP.GT.AND P2, PT, R17, 126, PT ;  /* 0x42fc00001100780b */ /* 0x000fe40003f44000 */
[----:B------:R-:W-:Y:S02]  /*08e0*/  FSEL R17, R16, R15, P1 ;  /* 0x0000000f10117208 */ /* 0x000fe40000800000 */
[----:B------:R-:W-:-:S03]  /*08f0*/  LOP3.LUT R16, R20, 0x80000000, R19, 0xb8, !PT ;  /* 0x8000000014107812 */ /* 0x000fc600078eb813 */
[C---:B------:R-:W-:Y:S01]  /*0900*/  FFMA.FTZ R14, R17.reuse, -0.69314718246459960938, R14 ;  /* 0xbf317218110e7823 */ /* 0x040fe2000001000e */
[----:B------:R-:W-:Y:S02]  /*0910*/  FSEL R15, R16, R19, P2 ;  /* 0x00000013100f7208 */ /* 0x000fe40001000000 */
[----:B------:R-:W-:Y:S01]  /*0920*/  FSETP.NEU.AND P2, PT, R6, RZ, PT ;  /* 0x000000ff0600720b */ /* 0x000fe20003f4d000 */
[C---:B------:R-:W-:Y:S01]  /*0930*/  FFMA.FTZ R14, R17.reuse, 1.9046542121259335545e-09, R14 ;  /* 0x3102e308110e7823 */ /* 0x040fe2000001000e */
[----:B------:R-:W-:Y:S01]  /*0940*/  FADD R17, R17, 12583039 ;  /* 0x4b40007f11117421 */ /* 0x000fe20000000000 */
[C---:B------:R-:W-:Y:S02]  /*0950*/  FFMA.FTZ R18, R15.reuse, -0.69314718246459960938, R18 ;  /* 0xbf3172180f127823 */ /* 0x040fe40000010012 */
[----:B------:R-:W-:Y:S02]  /*0960*/  FMUL R14, R14, 1.4426950216293334961 ;  /* 0x3fb8aa3b0e0e7820 */ /* 0x000fe40000400000 */
[C---:B------:R-:W-:Y:S01]  /*0970*/  FFMA.FTZ R18, R15.reuse, 1.9046542121259335545e-09, R18 ;  /* 0x3102e3080f127823 */ /* 0x040fe20000010012 */
[----:B------:R-:W-:Y:S01]  /*0980*/  FADD R15, R15, 12583039 ;  /* 0x4b40007f0f0f7421 */ /* 0x000fe20000000000 */
[----:B------:R-:W-:-:S02]  /*0990*/  SHF.L.U32 R17, R17, 0x17, RZ ;  /* 0x0000001711117819 */ /* 0x000fc400000006ff */
[----:B------:R-:W-:Y:S01]  /*09a0*/  FMUL R18, R18, 1.4426950216293334961 ;  /* 0x3fb8aa3b12127820 */ /* 0x000fe20000400000 */
[----:B------:R-:W0:Y:S01]  /*09b0*/  MUFU.EX2 R14, R14 ;  /* 0x0000000e000e7308 */ /* 0x000e220000000800 */
[----:B------:R-:W-:-:S07]  /*09c0*/  SHF.L.U32 R15, R15, 0x17, RZ ;  /* 0x000000170f0f7819 */ /* 0x000fce00000006ff */
[----:B------:R-:W1:Y:S01]  /*09d0*/  MUFU.EX2 R18, R18 ;  /* 0x0000001200127308 */ /* 0x000e620000000800 */
[----:B0-----:R-:W-:Y:S01]  /*09e0*/  FMUL R16, R17, R14 ;  /* 0x0000000e11107220 */ /* 0x001fe20000400000 */
[----:B------:R-:W-:-:S04]  /*09f0*/  FADD R14, R12, 0.3333333432674407959 ;  /* 0x3eaaaaab0c0e7421 */ /* 0x000fc80000000000 */
[----:B------:R-:W-:Y:S01]  /*0a00*/  FSETP.NEU.AND P1, PT, R16, +INF , PT ;  /* 0x7f8000001000780b */ /* 0x000fe20003f2d000 */
[----:B-1----:R-:W-:-:S03]  /*0a10*/  FMUL R20, R15, R18 ;  /* 0x000000120f147220 */ /* 0x002fc60000400000 */
[----:B------:R-:W-:Y:S02]  /*0a20*/  ISETP.NE.OR P4, PT, R13, 0x42b17218, !P1 ;  /* 0x42b172180d00780c */ /* 0x000fe40004f85670 */
[----:B------:R-:W-:-:S04]  /*0a30*/  FSETP.NEU.AND P5, PT, R20, +INF , PT ;  /* 0x7f8000001400780b */ /* 0x000fc80003fad000 */
[----:B------:R-:W-:-:S03]  /*0a40*/  ISETP.NE.OR P6, PT, R10, 0x42b17218, !P5 ;  /* 0x42b172180a00780c */ /* 0x000fc60006fc5670 */
[----:B------:R-:W-:Y:S01]  /*0a50*/  @P1 FADD.FTZ R8, R8, -R13 ;  /* 0x8000000d08081221 */ /* 0x000fe20000010000 */
[----:B------:R-:W-:-:S03]  /*0a60*/  FADD R13, R7, 0.3333333432674407959 ;  /* 0x3eaaaaab070d7421 */ /* 0x000fc60000000000 */
[----:B------:R-:W-:Y:S01]  /*0a70*/  @P1 FADD.FTZ R11, R11, R8 ;  /* 0x000000080b0b1221 */ /* 0x000fe20000010000 */
[----:B------:R-:W-:Y:S01]  /*0a80*/  MOV R8, 0x7f800000 ;  /* 0x7f80000000087802 */ /* 0x000fe20000000f00 */
[----:B------:R-:W-:Y:S01]  /*0a90*/  @P5 FADD.FTZ R9, R9, -R10 ;  /* 0x8000000a09095221 */ /* 0x000fe20000010000 */
[----:B------:R-:W-:Y:S01]  /*0aa0*/  HFMA2.MMA R10, -RZ, RZ, 2, 0 ;  /* 0x40000000ff0a7435 */ /* 0x000fe200000001ff */
[----:B------:R-:W-:Y:S01]  /*0ab0*/  @!P4 FADD R11, R11, 7.62939453125e-06 ;  /* 0x370000000b0bc421 */ /* 0x000fe20000000000 */
[----:B------:R-:W-:Y:S01]  /*0ac0*/  ISETP.GE.AND P4, PT, R13, 0x7f800000, PT ;  /* 0x7f8000000d00780c */ /* 0x000fe20003f86270 */
[----:B------:R-:W-:Y:S01]  /*0ad0*/  @P5 FADD.FTZ R13, R0, R9 ;  /* 0x00000009000d5221 */ /* 0x000fe20000010000 */
[----:B------:R-:W-:Y:S01]  /*0ae0*/  @!P3 FADD R9, R5, R5 ;  /* 0x000000050509b221 */ /* 0x000fe20000000000 */
[----:B------:R-:W-:Y:S01]  /*0af0*/  @P1 FFMA.FTZ R8, R16, R11, R16 ;  /* 0x0000000b10081223 */ /* 0x000fe20000010010 */
[----:B------:R-:W-:Y:S01]  /*0b00*/  @!P2 FADD R11, R6, R6 ;  /* 0x00000006060ba221 */ /* 0x000fe20000000000 */
[----:B------:R-:W-:Y:S01]  /*0b10*/  @!P6 FADD R13, R13, 7.62939453125e-06 ;  /* 0x370000000d0de421 */ /* 0x000fe20000000000 */
[----:B------:R-:W-:-:S02]  /*0b20*/  ISETP.GE.AND P1, PT, R14, 0x7f800000, PT ;  /* 0x7f8000000e00780c */ /* 0x000fc40003f26270 */
[----:B------:R-:W-:Y:S01]  /*0b30*/  FFMA R0, -RZ, -R10, -0.3333333432674407959 ;  /* 0xbeaaaaabff007423 */ /* 0x000fe2000000090a */
[----:B------:R-:W-:Y:S02]  /*0b40*/  @!P2 LOP3.LUT R11, R11, 0x7f800000, RZ, 0xfc, !PT ;  /* 0x7f8000000b0ba812 */ /* 0x000fe400078efcff */
[----:B------:R-:W-:Y:S01]  /*0b50*/  @!P3 LOP3.LUT R9, R9, 0x7f800000, RZ, 0xfc, !PT ;  /* 0x7f8000000909b812 */ /* 0x000fe200078efcff */
[----:B------:R-:W-:Y:S01]  /*0b60*/  FADD.FTZ R0, |R0|, -RZ ;  /* 0x800000ff00007221 */ /* 0x000fe20000010200 */
[----:B------:R-:W-:Y:S01]  /*0b70*/  MOV R10, 0x7f800000 ;  /* 0x7f800000000a7802 */ /* 0x000fe20000000f00 */
[----:B------:R-:W-:Y:S01]  /*0b80*/  @P5 FFMA.FTZ R10, R20, R13, R20 ;  /* 0x0000000d140a5223 */ /* 0x000fe20000010014 */
[----:B------:R-:W-:Y:S02]  /*0b90*/  FSETP.NEU.AND P5, PT, R6, 1, PT ;  /* 0x3f8000000600780b */ /* 0x000fe40003fad000 */
[----:B------:R-:W-:-:S04]  /*0ba0*/  FSETP.NEU.AND P6, PT, R0, 1, PT ;  /* 0x3f8000000000780b */ /* 0x000fc80003fcd000 */
[----:B------:R-:W-:Y:S02]  /*0bb0*/  @!P2 FSEL R10, R11, +INF , !P6 ;  /* 0x7f8000000b0aa808 */ /* 0x000fe40007000000 */
[----:B------:R-:W-:Y:S01]  /*0bc0*/  @!P3 FSEL R8, R9, +INF , !P6 ;  /* 0x7f8000000908b808 */ /* 0x000fe20007000000 */
[----:B------:R-:W-:Y:S06]  /*0bd0*/  @!P4 BRA `(.L_x_1) ;  /* 0x000000000014c947 */ /* 0x000fec0003800000 */
[----:B------:R-:W-:-:S13]  /*0be0*/  FSETP.NAN.FTZ.AND P2, PT, |R5|, |R5|, PT ;  /* 0x400000050500720b */ /* 0x000fda0003f58200 */
[----:B------:R-:W-:Y:S01]  /*0bf0*/  @P2 FADD R8, R5, -0.3333333432674407959 ;  /* 0xbeaaaaab05082421 */ /* 0x000fe20000000000 */
[----:B------:R-:W-:Y:S06]  /*0c00*/  @P2 BRA `(.L_x_1) ;  /* 0x0000000000082947 */ /* 0x000fec0003800000 */
[----:B------:R-:W-:-:S13]  /*0c10*/  FSETP.NEU.AND P2, PT, R7, +INF , PT ;  /* 0x7f8000000700780b */ /* 0x000fda0003f4d000 */
[----:B------:R-:W-:-:S07]  /*0c20*/  @!P2 MOV R8, RZ ;  /* 0x000000ff0008a202 */ /* 0x000fce0000000f00 */
.L_x_1:
[----:B------:R-:W-:Y:S05]  /*0c30*/  BSYNC B0 ;  /* 0x0000000000007941 */ /* 0x000fea0003800000 */
.L_x_0:
[----:B------:R-:W-:Y:S04]  /*0c40*/  BSSY B0, `(.L_x_2) ;  /* 0x0000007000007945 */ /* 0x000fe80003800000 */
[----:B------:R-:W-:Y:S05]  /*0c50*/  @!P1 BRA `(.L_x_3) ;  /* 0x0000000000149947 */ /* 0x000fea0003800000 */
[----:B------:R-:W-:-:S13]  /*0c60*/  FSETP.NAN.FTZ.AND P1, PT, |R6|, |R6|, PT ;  /* 0x400000060600720b */ /* 0x000fda0003f38200 */
[----:B------:R-:W-:Y:S01]  /*0c70*/  @P1 FADD R10, R6, -0.3333333432674407959 ;  /* 0xbeaaaaab060a1421 */ /* 0x000fe20000000000 */
[----:B------:R-:W-:Y:S06]  /*0c80*/  @P1 BRA `(.L_x_3) ;  /* 0x0000000000081947 */ /* 0x000fec0003800000 */
[----:B------:R-:W-:-:S13]  /*0c90*/  FSETP.NEU.AND P1, PT, R12, +INF , PT ;  /* 0x7f8000000c00780b */ /* 0x000fda0003f2d000 */
[----:B------:R-:W-:-:S07]  /*0ca0*/  @!P1 MOV R10, RZ ;  /* 0x000000ff000a9202 */ /* 0x000fce0000000f00 */
.L_x_3:
[----:B------:R-:W-:Y:S05]  /*0cb0*/  BSYNC B0 ;  /* 0x0000000000007941 */ /* 0x000fea0003800000 */
.L_x_2:
[----:B-----5:R-:W-:Y:S01]  /*0cc0*/  FADD R6, R2, 1.00000001335143196e-10 ;  /* 0x2edbe6ff02067421 */ /* 0x020fe20000000000 */
[----:B------:R-:W-:Y:S01]  /*0cd0*/  FSETP.NEU.AND P2, PT, R5, 1, PT ;  /* 0x3f8000000500780b */ /* 0x000fe20003f4d000 */
[----:B------:R-:W-:Y:S01]  /*0ce0*/  HFMA2.MMA R0, -RZ, RZ, 1.625, 0 ;  /* 0x3e800000ff007435 */ /* 0x000fe200000001ff */
[----:B------:R-:W-:Y:S01]  /*0cf0*/  FSEL R10, R10, 1, P5 ;  /* 0x3f8000000a0a7808 */ /* 0x000fe20002800000 */
[----:B------:R-:W-:Y:S01]  /*0d00*/  FADD R5, R3, 1.00000001335143196e-10 ;  /* 0x2edbe6ff03057421 */ /* 0x000fe20000000000 */
[----:B------:R-:W-:Y:S01]  /*0d10*/  FSETP.GT.AND P6, PT, |R6|, 8.50705917302346158658e+37, PT ;  /* 0x7e8000000600780b */ /* 0x000fe20003fc4200 */
[----:B------:R-:W-:Y:S01]  /*0d20*/  ULDC.64 UR6, c[0x0][0x228] ;  /* 0x00008a0000067ab9 */ /* 0x000fe20000000a00 */
[----:B------:R-:W-:Y:S02]  /*0d30*/  FSEL R8, R8, 1, P2 ;  /* 0x3f80000008087808 */ /* 0x000fe40001000000 */
[----:B------:R-:W-:Y:S02]  /*0d40*/  FSETP.GT.AND P1, PT, |R10|, 8.50705917302346158658e+37, PT ;  /* 0x7e8000000a00780b */ /* 0x000fe40003f24200 */
[----:B------:R-:W-:-:S02]  /*0d50*/  FSETP.GT.AND P3, PT, |R8|, 8.50705917302346158658e+37, PT ;  /* 0x7e8000000800780b */ /* 0x000fc40003f64200 */
[----:B------:R-:W-:Y:S02]  /*0d60*/  FSETP.GEU.AND P4, PT, |R8|, 1.175494350822287508e-38, PT ;  /* 0x008000000800780b */ /* 0x000fe40003f8e200 */
[----:B------:R-:W-:Y:S02]  /*0d70*/  FSETP.GEU.AND P5, PT, |R6|, 1.175494350822287508e-38, PT ;  /* 0x008000000600780b */ /* 0x000fe40003fae200 */
[----:B------:R-:W-:Y:S01]  /*0d80*/  FSEL R7, R0, 1, P6 ;  /* 0x3f80000000077808 */ /* 0x000fe20003000000 */
[----:B------:R-:W-:Y:S01]  /*0d90*/  @P6 FMUL R6, R6, 0.25 ;  /* 0x3e80000006066820 */ /* 0x000fe20000400000 */
[C---:B------:R-:W-:Y:S02]  /*0da0*/  FSETP.GEU.AND P2, PT, |R10|.reuse, 1.175494350822287508e-38, PT ;  /* 0x008000000a00780b */ /* 0x040fe40003f4e200 */
[C---:B------:R-:W-:Y:S01]  /*0db0*/  FSETP.GT.AND P6, PT, |R5|.reuse, 8.50705917302346158658e+37, PT ;  /* 0x7e8000000500780b */ /* 0x040fe20003fc4200 */
[----:B------:R-:W-:Y:S01]  /*0dc0*/  @P1 FMUL R10, R10, 0.25 ;  /* 0x3e8000000a0a1820 */ /* 0x000fe20000400000 */
[----:B------:R-:W-:Y:S01]  /*0dd0*/  FSEL R11, R0, 1, P1 ;  /* 0x3f800000000b7808 */ /* 0x000fe20000800000 */
[----:B------:R-:W-:Y:S01]  /*0de0*/  @P3 FMUL R8, R8, 0.25 ;  /* 0x3e80000008083820 */ /* 0x000fe20000400000 */
[----:B------:R-:W-:-:S02]  /*0df0*/  FSETP.GEU.AND P1, PT, |R5|, 1.175494350822287508e-38, PT ;  /* 0x008000000500780b */ /* 0x000fc40003f2e200 */
[----:B------:R-:W-:Y:S01]  /*0e00*/  FSEL R9, R0, 1, P3 ;  /* 0x3f80000000097808 */ /* 0x000fe20001800000 */
[----:B------:R-:W-:Y:S01]  /*0e10*/  @!P4 FMUL R8, R8, 16777216 ;  /* 0x4b8000000808c820 */ /* 0x000fe20000400000 */
[----:B------:R-:W-:Y:S01]  /*0e20*/  @!P5 FMUL R6, R6, 16777216 ;  /* 0x4b8000000606d820 */ /* 0x000fe20000400000 */
[----:B------:R-:W-:Y:S01]  /*0e30*/  @!P5 FMUL R7, R7, 16777216 ;  /* 0x4b8000000707d820 */ /* 0x000fe20000400000 */
[----:B------:R-:W-:Y:S01]  /*0e40*/  FSETP.GEU.AND P3, PT, |R2|, 1.175494350822287508e-38, PT ;  /* 0x008000000200780b */ /* 0x000fe20003f6e200 */
[----:B------:R-:W-:Y:S01]  /*0e50*/  @!P2 FMUL R10, R10, 16777216 ;  /* 0x4b8000000a0aa820 */ /* 0x000fe20000400000 */
[----:B------:R-:W-:Y:S01]  /*0e60*/  @!P4 FMUL R9, R9, 16777216 ;  /* 0x4b8000000909c820 */ /* 0x000fe20000400000 */
[----:B------:R-:W0:Y:S01]  /*0e70*/  MUFU.RCP R8, R8 ;  /* 0x0000000800087308 */ /* 0x000e220000001000 */
[----:B------:R-:W-:Y:S01]  /*0e80*/  @P6 FMUL R5, R5, 0.25 ;  /* 0x3e80000005056820 */ /* 0x000fe20000400000 */
[----:B------:R-:W-:Y:S01]  /*0e90*/  @!P2 FMUL R11, R11, 16777216 ;  /* 0x4b8000000b0ba820 */ /* 0x000fe20000400000 */
[----:B------:R-:W-:-:S02]  /*0ea0*/  FSETP.GT.AND P2, PT, |R3|, 8.50705917302346158658e+37, PT ;  /* 0x7e8000000300780b */ /* 0x000fc40003f44200 */
[----:B------:R-:W-:Y:S01]  /*0eb0*/  @!P1 FMUL R5, R5, 16777216 ;  /* 0x4b80000005059820 */ /* 0x000fe20000400000 */
[----:B------:R-:W-:Y:S02]  /*0ec0*/  FSETP.GEU.AND P4, PT, |R3|, 1.175494350822287508e-38, PT ;  /* 0x008000000300780b */ /* 0x000fe40003f8e200 */
[----:B------:R-:W1:Y:S01]  /*0ed0*/  MUFU.RCP R6, R6 ;  /* 0x0000000600067308 */ /* 0x000e620000001000 */
[----:B0-----:R-:W-:-:S07]  /*0ee0*/  FMUL R9, R8, R9 ;  /* 0x0000000908097220 */ /* 0x001fce0000400000 */
[----:B------:R-:W0:Y:S01]  /*0ef0*/  MUFU.RCP R10, R10 ;  /* 0x0000000a000a7308 */ /* 0x000e220000001000 */
[----:B------:R-:W-:-:S05]  /*0f00*/  FSEL R8, R0, 1, P6 ;  /* 0x3f80000000087808 */ /* 0x000fca0003000000 */
[----:B------:R-:W-:Y:S01]  /*0f10*/  @!P1 FMUL R8, R8, 16777216 ;  /* 0x4b80000008089820 */ /* 0x000fe20000400000 */
[----:B-1----:R-:W-:Y:S01]  /*0f20*/  FMUL R12, R6, R7 ;  /* 0x00000007060c7220 */ /* 0x002fe20000400000 */
[----:B------:R-:W1:Y:S01]  /*0f30*/  MUFU.RCP R5, R5 ;  /* 0x0000000500057308 */ /* 0x000e620000001000 */
[C---:B------:R-:W-:Y:S01]  /*0f40*/  FMUL R6, R9.reuse, R9 ;  /* 0x0000000909067220 */ /* 0x040fe20000400000 */
[----:B------:R-:W-:Y:S01]  /*0f50*/  FSETP.GT.AND P1, PT, |R2|, 8.50705917302346158658e+37, PT ;  /* 0x7e8000000200780b */ /* 0x000fe20003f24200 */
[----:B------:R-:W-:Y:S02]  /*0f60*/  FMUL R7, R12, R12 ;  /* 0x0000000c0c077220 */ /* 0x000fe40000400000 */
[----:B------:R-:W-:Y:S01]  /*0f70*/  FFMA R6, R9, R6, -1 ;  /* 0xbf80000009067423 */ /* 0x000fe20000000006 */
[----:B0-----:R-:W-:Y:S01]  /*0f80*/  FMUL R10, R10, R11 ;  /* 0x0000000b0a0a7220 */ /* 0x001fe20000400000 */
[----:B------:R-:W-:-:S03]  /*0f90*/  FFMA R7, R12, R7, -1 ;  /* 0xbf8000000c077423 */ /* 0x000fc60000000007 */
[C---:B------:R-:W-:Y:S01]  /*0fa0*/  FMUL R11, R10.reuse, R10 ;  /* 0x0000000a0a0b7220 */ /* 0x040fe20000400000 */
[----:B------:R-:W-:Y:S01]  /*0fb0*/  FMUL R7, R7, -0.3333333432674407959 ;  /* 0xbeaaaaab07077820 */ /* 0x000fe20000400000 */
[----:B-1----:R-:W-:Y:S02]  /*0fc0*/  FMUL R9, R5, R8 ;  /* 0x0000000805097220 */ /* 0x002fe40000400000 */
[----:B------:R-:W-:Y:S01]  /*0fd0*/  FFMA R11, R10, R11, -1 ;  /* 0xbf8000000a0b7423 */ /* 0x000fe2000000000b */
[----:B------:R-:W-:Y:S01]  /*0fe0*/  FMUL R5, R6, 0.3333333432674407959 ;  /* 0x3eaaaaab06057820 */ /* 0x000fe20000400000 */
[----:B------:R-:W-:Y:S02]  /*0ff0*/  FMUL R8, R9, R9 ;  /* 0x0000000909087220 */ /* 0x000fe40000400000 */
[----:B------:R-:W-:Y:S01]  /*1000*/  FMUL R10, R11, 0.3333333432674407959 ;  /* 0x3eaaaaab0b0a7820 */ /* 0x000fe20000400000 */
[----:B------:R-:W-:Y:S01]  /*1010*/  FMUL R6, R5, R2 ;  /* 0x0000000205067220 */ /* 0x000fe20000400000 */
[----:B------:R-:W-:Y:S01]  /*1020*/  SHF.R.S32.HI R11, RZ, 0x1f, R4 ;  /* 0x0000001fff0b7819 */ /* 0x000fe20000011404 */
[----:B------:R-:W-:Y:S01]  /*1030*/  FFMA R8, R9, R8, -1 ;  /* 0xbf80000009087423 */ /* 0x000fe20000000008 */
[----:B------:R-:W-:Y:S01]  /*1040*/  FMUL R5, R10, R3 ;  /* 0x000000030a057220 */ /* 0x000fe20000400000 */
[----:B------:R-:W-:Y:S01]  /*1050*/  FFMA R9, R7, R2, R6 ;  /* 0x0000000207097223 */ /* 0x000fe20000000006 */
[----:B------:R-:W-:Y:S01]  /*1060*/  @P1 FMUL R2, R2, 0.25 ;  /* 0x3e80000002021820 */ /* 0x000fe20000400000 */
[----:B------:R-:W-:Y:S01]  /*1070*/  FMUL R8, R8, -0.3333333432674407959 ;  /* 0xbeaaaaab08087820 */ /* 0x000fe20000400000 */
[----:B------:R-:W-:-:S02]  /*1080*/  FSEL R7, R0, 1, P1 ;  /* 0x3f80000000077808 */ /* 0x000fc40000800000 */
[----:B------:R-:W-:Y:S01]  /*1090*/  @!P3 FMUL R2, R2, 16777216 ;  /* 0x4b8000000202b820 */ /* 0x000fe20000400000 */
[----:B------:R-:W-:Y:S01]  /*10a0*/  FFMA R5, R8, R3, R5 ;  /* 0x0000000308057223 */ /* 0x000fe20000000005 */
[----:B------:R-:W-:Y:S01]  /*10b0*/  @P2 FMUL R3, R3, 0.25 ;  /* 0x3e80000003032820 */ /* 0x000fe20000400000 */
[----:B------:R-:W-:Y:S01]  /*10c0*/  FSEL R0, R0, 1, P2 ;  /* 0x3f80000000007808 */ /* 0x000fe20001000000 */
[----:B------:R-:W-:Y:S01]  /*10d0*/  @!P3 FMUL R7, R7, 16777216 ;  /* 0x4b8000000707b820 */ /* 0x000fe20000400000 */
[----:B------:R-:W-:Y:S01]  /*10e0*/  LEA R6, P1, R4, UR6, 0x2 ;  /* 0x0000000604067c11 */ /* 0x000fe2000f8210ff */
[----:B------:R-:W-:Y:S01]  /*10f0*/  @!P4 FMUL R3, R3, 16777216 ;  /* 0x4b8000000303c820 */ /* 0x000fe20000400000 */
[----:B------:R-:W0:Y:S01]  /*1100*/  MUFU.RCP R2, R2 ;  /* 0x0000000200027308 */ /* 0x000e220000001000 */
[----:B------:R-:W-:-:S07]  /*1110*/  @!P4 FMUL R0, R0, 16777216 ;  /* 0x4b8000000000c820 */ /* 0x000fce0000400000 */
[----:B------:R-:W1:Y:S01]  /*1120*/  MUFU.RCP R3, R3 ;  /* 0x0000000300037308 */ /* 0x000e620000001000 */
[----:B0-----:R-:W-:-:S04]  /*1130*/  FMUL R7, R2, R7 ;  /* 0x0000000702077220 */ /* 0x001fc80000400000 */
[----:B------:R-:W-:Y:S01]  /*1140*/  FMUL R2, R7, R7 ;  /* 0x0000000707027220 */ /* 0x000fe20000400000 */
[----:B------:R-:W-:Y:S01]  /*1150*/  LEA.HI.X R7, R4, UR7, R11, 0x2, P1 ;  /* 0x0000000704077c11 */ /* 0x000fe200088f140b */
[----:B-1----:R-:W-:Y:S02]  /*1160*/  FMUL R0, R3, R0 ;  /* 0x0000000003007220 */ /* 0x002fe40000400000 */
[----:B------:R-:W-:Y:S02]  /*1170*/  FFMA R2, R2, 0.5, R9 ;  /* 0x3f00000002027823 */ /* 0x000fe40000000009 */
[----:B------:R-:W-:-:S04]  /*1180*/  FMUL R0, R0, R0 ;  /* 0x0000000000007220 */ /* 0x000fc80000400000 */
[----:B------:R-:W-:Y:S01]  /*1190*/  FFMA R3, R0, 0.5, R5 ;  /* 0x3f00000000037823 */ /* 0x000fe20000000005 */
[----:B------:R-:W-:Y:S06]  /*11a0*/  @P0 EXIT ;  /* 0x000000000000094d */ /* 0x000fec0003800000 */
[----:B------:R-:W-:Y:S01]  /*11b0*/  STG.E.64 desc[UR4][R6.64], R2 ;  /* 0x0000000206007986 */ /* 0x000fe2000c101b04 */
[----:B------:R-:W-:Y:S05]  /*11c0*/  EXIT ;  /* 0x000000000000794d */ /* 0x000fea0003800000 */
.L_x_4:
[----:B------:R-:W-:-:S00]  /*11d0*/  BRA `(.L_x_4) ;  /* 0xfffffffc00fc7947 */ /* 0x000fc0000383ffff */
[----:B------:R-:W-:-:S00]  /*11e0*/  NOP ;  /* 0x0000000000007918 */ /* 0x000fc00000000000 */
        /* <DEDUP_REMOVED lines=9> */
.L_x_5:


//--------------------- .nv.global.init           --------------------------
	.section	.nv.global.init,"aw",@progbits
.nv.global.init:
	.type		_$_str,@object
	.size		_$_str,(.L_0 - _$_str)
_$_str:
        /*0000*/ 	.byte	0x5f, 0x5f, 0x43, 0x55, 0x44, 0x41, 0x5f, 0x46, 0x54, 0x5a, 0x00
.L_0:


//--------------------- .nv.constant0.triton_poi_fused_add_div_max_mul_neg_pow_relu_sub_5 --------------------------
	.section	.nv.constant0.triton_poi_fused_add_div_max_mul_neg_pow_relu_sub_5,"a",@progbits
	.sectionflags	@""
	.align	4
.nv.constant0.triton_poi_fused_add_div_max_mul_neg_pow_relu_sub_5:
	.zero		564
